	.headerflags	@"EF_CUDA_TEXMODE_UNIFIED EF_CUDA_64BIT_ADDRESS EF_CUDA_ACCELERATORS EF_CUDA_SM90 EF_CUDA_VIRTUAL_SM(EF_CUDA_SM90)"
	.elftype	@"ET_EXEC"


//--------------------- .nv.info                  --------------------------
	.section	.nv.info,"",@"SHT_CUDA_INFO"
	.align	4


	//----- nvinfo : EIATTR_REGCOUNT
	.align		4
        /*0000*/ 	.byte	0x04, 0x2f
        /*0002*/ 	.short	(.L_3 - .L_2)
	.align		4
.L_2:
        /*0004*/ 	.word	index@(triton_poi_fused__native_batch_norm_legit_no_training_convolution_23)
        /*0008*/ 	.word	0x00000016


	//----- nvinfo : EIATTR_MIN_STACK_SIZE
	.align		4
.L_3:
        /*000c*/ 	.byte	0x04, 0x12
        /*000e*/ 	.short	(.L_5 - .L_4)
	.align		4
.L_4:
        /*0010*/ 	.word	index@(triton_poi_fused__native_batch_norm_legit_no_training_convolution_23)
        /*0014*/ 	.word	0x00000000


	//----- nvinfo : EIATTR_FRAME_SIZE
	.align		4
.L_5:
        /*0018*/ 	.byte	0x04, 0x11
        /*001a*/ 	.short	(.L_7 - .L_6)
	.align		4
.L_6:
        /*001c*/ 	.word	index@(triton_poi_fused__native_batch_norm_legit_no_training_convolution_23)
        /*0020*/ 	.word	0x00000000


	//----- nvinfo : EIATTR_MIN_STACK_SIZE
	.align		4
.L_7:
        /*0024*/ 	.byte	0x04, 0x12
        /*0026*/ 	.short	(.L_9 - .L_8)
	.align		4
.L_8:
        /*0028*/ 	.word	index@(triton_poi_fused__native_batch_norm_legit_no_training_convolution_23)
        /*002c*/ 	.word	0x00000000
.L_9:


//--------------------- .nv.info.triton_poi_fused__native_batch_norm_legit_no_training_convolution_23 --------------------------
	.section	.nv.info.triton_poi_fused__native_batch_norm_legit_no_training_convolution_23,"",@"SHT_CUDA_INFO"
	.sectionflags	@""
	.align	4


	//----- nvinfo : EIATTR_CUDA_API_VERSION
	.align		4
        /*0000*/ 	.byte	0x04, 0x37
        /*0002*/ 	.short	(.L_11 - .L_10)
.L_10:
        /*0004*/ 	.word	0x0000007c


	//----- nvinfo : EIATTR_KPARAM_INFO
	.align		4
.L_11:
        /*0008*/ 	.byte	0x04, 0x17
        /*000a*/ 	.short	(.L_13 - .L_12)
.L_12:
        /*000c*/ 	.word	0x00000000
        /*0010*/ 	.short	0x0007
        /*0012*/ 	.short	0x0038
        /*0014*/ 	.byte	0x00, 0xf0, 0x11, 0x00


	//----- nvinfo : EIATTR_KPARAM_INFO
	.align		4
.L_13:
        /*0018*/ 	.byte	0x04, 0x17
        /*001a*/ 	.short	(.L_15 - .L_14)
.L_14:
        /*001c*/ 	.word	0x00000000
        /*0020*/ 	.short	0x0006
        /*0022*/ 	.short	0x0030
        /*0024*/ 	.byte	0x00, 0xf4, 0x21, 0x00


	//----- nvinfo : EIATTR_KPARAM_INFO
	.align		4
.L_15:
        /*0028*/ 	.byte	0x04, 0x17
        /*002a*/ 	.short	(.L_17 - .L_16)
.L_16:
        /*002c*/ 	.word	0x00000000
        /*0030*/ 	.short	0x0005
        /*0032*/ 	.short	0x0028
        /*0034*/ 	.byte	0x00, 0xf4, 0x21, 0x00


	//----- nvinfo : EIATTR_KPARAM_INFO
	.align		4
.L_17:
        /*0038*/ 	.byte	0x04, 0x17
        /*003a*/ 	.short	(.L_19 - .L_18)
.L_18:
        /*003c*/ 	.word	0x00000000
        /*0040*/ 	.short	0x0004
        /*0042*/ 	.short	0x0020
        /*0044*/ 	.byte	0x00, 0xf4, 0x21, 0x00


	//----- nvinfo : EIATTR_KPARAM_INFO
	.align		4
.L_19:
        /*0048*/ 	.byte	0x04, 0x17
        /*004a*/ 	.short	(.L_21 - .L_20)
.L_20:
        /*004c*/ 	.word	0x00000000
        /*0050*/ 	.short	0x0003
        /*0052*/ 	.short	0x0018
        /*0054*/ 	.byte	0x00, 0xf4, 0x21, 0x00


	//----- nvinfo : EIATTR_KPARAM_INFO
	.align		4
.L_21:
        /*0058*/ 	.byte	0x04, 0x17
        /*005a*/ 	.short	(.L_23 - .L_22)
.L_22:
        /*005c*/ 	.word	0x00000000
        /*0060*/ 	.short	0x0002
        /*0062*/ 	.short	0x0010
        /*0064*/ 	.byte	0x00, 0xf4, 0x21, 0x00


	//----- nvinfo : EIATTR_KPARAM_INFO
	.align		4
.L_23:
        /*0068*/ 	.byte	0x04, 0x17
        /*006a*/ 	.short	(.L_25 - .L_24)
.L_24:
        /*006c*/ 	.word	0x00000000
        /*0070*/ 	.short	0x0001
        /*0072*/ 	.short	0x0008
        /*0074*/ 	.byte	0x00, 0xf4, 0x21, 0x00


	//----- nvinfo : EIATTR_KPARAM_INFO
	.align		4
.L_25:
        /*0078*/ 	.byte	0x04, 0x17
        /*007a*/ 	.short	(.L_27 - .L_26)
.L_26:
        /*007c*/ 	.word	0x00000000
        /*0080*/ 	.short	0x0000
        /*0082*/ 	.short	0x0000
        /*0084*/ 	.byte	0x00, 0xf4, 0x21, 0x00


	//----- nvinfo : EIATTR_SPARSE_MMA_MASK
	.align		4
.L_27:
        /*0088*/ 	.byte	0x03, 0x50
        /*008a*/ 	.short	0x0000


	//----- nvinfo : EIATTR_MAXREG_COUNT
	.align		4
        /*008c*/ 	.byte	0x03, 0x1b
        /*008e*/ 	.short	0x00ff


	//----- nvinfo : EIATTR_EXIT_INSTR_OFFSETS
	.align		4
        /*0090*/ 	.byte	0x04, 0x1c
        /*0092*/ 	.short	(.L_29 - .L_28)


	//   ....[0]....
.L_28:
        /*0094*/ 	.word	0x00000370


	//----- nvinfo : EIATTR_REQNTID
	.align		4
.L_29:
        /*0098*/ 	.byte	0x04, 0x10
        /*009a*/ 	.short	(.L_31 - .L_30)
.L_30:
        /*009c*/ 	.word	0x00000080
        /*00a0*/ 	.word	0x00000001
        /*00a4*/ 	.word	0x00000001


	//----- nvinfo : EIATTR_CBANK_PARAM_SIZE
	.align		4
.L_31:
        /*00a8*/ 	.byte	0x03, 0x19
        /*00aa*/ 	.short	0x003c


	//----- nvinfo : EIATTR_PARAM_CBANK
	.align		4
        /*00ac*/ 	.byte	0x04, 0x0a
        /*00ae*/ 	.short	(.L_33 - .L_32)
	.align		4
.L_32:
        /*00b0*/ 	.word	index@(.nv.constant0.triton_poi_fused__native_batch_norm_legit_no_training_convolution_23)
        /*00b4*/ 	.short	0x0210
        /*00b6*/ 	.short	0x003c


	//----- nvinfo : EIATTR_SW_WAR
	.align		4
.L_33:
        /*00b8*/ 	.byte	0x04, 0x36
        /*00ba*/ 	.short	(.L_35 - .L_34)
.L_34:
        /*00bc*/ 	.word	0x00000008
.L_35:


//--------------------- .nv.callgraph             --------------------------
	.section	.nv.callgraph,"",@"SHT_CUDA_CALLGRAPH"
	.align	4
	.sectionentsize	8
	.align		4
        /*0000*/ 	.word	0x00000000
	.align		4
        /*0004*/ 	.word	0xffffffff
	.align		4
        /*0008*/ 	.word	0x00000000
	.align		4
        /*000c*/ 	.word	0xfffffffe
	.align		4
        /*0010*/ 	.word	0x00000000
	.align		4
        /*0014*/ 	.word	0xfffffffd
	.align		4
        /*0018*/ 	.word	0x00000000
	.align		4
        /*001c*/ 	.word	0xfffffffc


//--------------------- .nv.constant4             --------------------------
	.section	.nv.constant4,"a",@progbits
	.align	8
	.align		8
.nv.constant4:
        /*0000*/ 	.dword	_$_str
	.align		8
        /*0008*/ 	.dword	_$_str_$_2


//--------------------- .text.triton_poi_fused__native_batch_norm_legit_no_training_convolution_23 --------------------------
	.section	.text.triton_poi_fused__native_batch_norm_legit_no_training_convolution_23,"ax",@progbits
	.align	128
        .global         triton_poi_fused__native_batch_norm_legit_no_training_convolution_23
        .type           triton_poi_fused__native_batch_norm_legit_no_training_convolution_23,@function
        .size           triton_poi_fused__native_batch_norm_legit_no_training_convolution_23,(.L_x_1 - triton_poi_fused__native_batch_norm_legit_no_training_convolution_23)
        .other          triton_poi_fused__native_batch_norm_legit_no_training_convolution_23,@"STO_CUDA_ENTRY STV_DEFAULT"
triton_poi_fused__native_batch_norm_legit_no_training_convolution_23:
.text.triton_poi_fused__native_batch_norm_legit_no_training_convolution_23:
[----:B------:R-:W-:Y:S01]  /*0000*/  LDC R1, c[0x0][0x28] ;  /* 0x00000a00ff017b82 */ /* 0x000fe20000000800 */
[----:B------:R-:W1:Y:S07]  /*0010*/  S2R R0, SR_TID.X ;  /* 0x0000000000007919 */ /* 0x000e6e0000002100 */
[----:B------:R-:W2:Y:S01]  /*0020*/  LDC.64 R14, c[0x0][0x228] ;  /* 0x00008a00ff0e7b82 */ /* 0x000ea20000000a00 */
[----:B------:R-:W-:Y:S01]  /*0030*/  ULDC.64 UR4, c[0x0][0x208] ;  /* 0x0000820000047ab9 */ /* 0x000fe20000000a00 */
[----:B------:R-:W3:Y:S06]  /*0040*/  S2R R5, SR_CTAID.X ;  /* 0x0000000000057919 */ /* 0x000eec0000002500 */
[----:B------:R-:W4:Y:S08]  /*0050*/  LDC.64 R10, c[0x0][0x218] ;  /* 0x00008600ff0a7b82 */ /* 0x000f300000000a00 */
[----:B------:R-:W5:Y:S08]  /*0060*/  LDC.64 R12, c[0x0][0x220] ;  /* 0x00008800ff0c7b82 */ /* 0x000f700000000a00 */
[----:B------:R-:W5:Y:S01]  /*0070*/  LDC.64 R16, c[0x0][0x230] ;  /* 0x00008c00ff107b82 */ /* 0x000f620000000a00 */
[----:B-1----:R-:W-:-:S02]  /*0080*/  SHF.L.U32 R0, R0, 0x1, RZ ;  /* 0x0000000100007819 */ /* 0x002fc400000006ff */
[----:B---3--:R-:W-:Y:S02]  /*0090*/  SHF.R.S32.HI R3, RZ, 0x17, R5 ;  /* 0x00000017ff037819 */ /* 0x008fe40000011405 */
[----:B------:R-:W-:Y:S02]  /*00a0*/  LOP3.LUT R0, R0, 0xfe, RZ, 0xc0, !PT ;  /* 0x000000fe00007812 */ /* 0x000fe400078ec0ff */
[----:B------:R-:W-:Y:S02]  /*00b0*/  SGXT R3, R3, 0x1 ;  /* 0x000000010303781a */ /* 0x000fe40000000200 */
[----:B------:R-:W-:Y:S02]  /*00c0*/  LEA R0, R5, R0, 0x8 ;  /* 0x0000000005007211 */ /* 0x000fe400078e40ff */
[----:B------:R-:W1:Y:S02]  /*00d0*/  LDC.64 R4, c[0x0][0x238] ;  /* 0x00008e00ff047b82 */ /* 0x000e640000000a00 */
[----:B------:R-:W-:-:S04]  /*00e0*/  LEA.HI R3, R3, R0, RZ, 0x8 ;  /* 0x0000000003037211 */ /* 0x000fc800078f40ff */
[----:B------:R-:W-:-:S04]  /*00f0*/  SHF.R.S32.HI R3, RZ, 0x8, R3 ;  /* 0x00000008ff037819 */ /* 0x000fc80000011403 */
[----:B------:R-:W-:-:S04]  /*0100*/  LEA.HI R2, R3, R3, RZ, 0x6 ;  /* 0x0000000303027211 */ /* 0x000fc800078f30ff */
[----:B------:R-:W-:-:S04]  /*0110*/  LOP3.LUT R2, R2, 0xffffffc0, RZ, 0xc0, !PT ;  /* 0xffffffc002027812 */ /* 0x000fc800078ec0ff */
[----:B------:R-:W-:Y:S02]  /*0120*/  IADD3 R19, R3, -R2, RZ ;  /* 0x8000000203137210 */ /* 0x000fe40007ffe0ff */
[----:B------:R-:W3:Y:S03]  /*0130*/  LDC.64 R2, c[0x0][0x210] ;  /* 0x00008400ff027b82 */ /* 0x000ee60000000a00 */
[----:B--2---:R-:W-:-:S05]  /*0140*/  IMAD.WIDE R14, R19, 0x4, R14 ;  /* 0x00000004130e7825 */ /* 0x004fca00078e020e */
[----:B------:R2:W2:Y:S01]  /*0150*/  LDG.E.EL R18, desc[UR4][R14.64] ;  /* 0x000000040e127981 */ /* 0x0004a2000c2e1900 */
[----:B----4-:R-:W-:-:S04]  /*0160*/  IMAD.WIDE R10, R19, 0x4, R10 ;  /* 0x00000004130a7825 */ /* 0x010fc800078e020a */
[----:B-----5:R-:W-:Y:S01]  /*0170*/  IMAD.WIDE R12, R19, 0x4, R12 ;  /* 0x00000004130c7825 */ /* 0x020fe200078e020c */
[----:B------:R4:W5:Y:S04]  /*0180*/  LDG.E.EL R8, desc[UR4][R10.64] ;  /* 0x000000040a087981 */ /* 0x000968000c2e1900 */
[----:B------:R-:W5:Y:S01]  /*0190*/  LDG.E.EL R9, desc[UR4][R12.64] ;  /* 0x000000040c097981 */ /* 0x000f62000c2e1900 */
[----:B---3--:R-:W-:-:S05]  /*01a0*/  IMAD.WIDE R2, R0, 0x4, R2 ;  /* 0x0000000400027825 */ /* 0x008fca00078e0202 */
[----:B------:R-:W5:Y:S01]  /*01b0*/  LDG.E.64 R6, desc[UR4][R2.64] ;  /* 0x0000000402067981 */ /* 0x000f62000c1e1b00 */
[----:B0-2---:R-:W-:-:S04]  /*01c0*/  IMAD.WIDE R14, R19, 0x4, R16 ;  /* 0x00000004130e7825 */ /* 0x005fc800078e0210 */
[----:B-1----:R-:W-:Y:S02]  /*01d0*/  IMAD.WIDE R16, R19, 0x4, R4 ;  /* 0x0000000413107825 */ /* 0x002fe400078e0204 */
[----:B------:R-:W2:Y:S01]  /*01e0*/  LDG.E.EL R14, desc[UR4][R14.64] ;  /* 0x000000040e0e7981 */ /* 0x000ea2000c2e1900 */
[----:B----4-:R-:W-:Y:S01]  /*01f0*/  HFMA2.MMA R10, -RZ, RZ, 1.625, 0 ;  /* 0x3e800000ff0a7435 */ /* 0x010fe200000001ff */
[----:B------:R-:W0:Y:S02]  /*0200*/  LDC.64 R4, c[0x0][0x240] ;  /* 0x00009000ff047b82 */ /* 0x000e240000000a00 */
[----:B------:R-:W2:Y:S01]  /*0210*/  LDG.E.EL R17, desc[UR4][R16.64] ;  /* 0x0000000410117981 */ /* 0x000ea2000c2e1900 */
[----:B0-----:R-:W-:-:S04]  /*0220*/  IMAD.WIDE R4, R0, 0x4, R4 ;  /* 0x0000000400047825 */ /* 0x001fc800078e0204 */
[----:B------:R-:W-:-:S04]  /*0230*/  FADD R18, R18, 9.9999997473787516356e-06 ;  /* 0x3727c5ac12127421 */ /* 0x000fc80000000000 */
[----:B------:R-:W0:Y:S02]  /*0240*/  MUFU.SQRT R19, R18 ;  /* 0x0000001200137308 */ /* 0x000e240000002000 */
[C---:B0-----:R-:W-:Y:S02]  /*0250*/  FSETP.GT.AND P0, PT, R19.reuse, 8.50705917302346158658e+37, PT ;  /* 0x7e8000001300780b */ /* 0x041fe40003f04000 */
[----:B------:R-:W-:-:S11]  /*0260*/  FSETP.GEU.AND P1, PT, R19, 1.175494350822287508e-38, PT ;  /* 0x008000001300780b */ /* 0x000fd60003f2e000 */
[----:B------:R-:W-:-:S04]  /*0270*/  @P0 FMUL R19, R19, 0.25 ;  /* 0x3e80000013130820 */ /* 0x000fc80000400000 */
[----:B------:R-:W-:-:S06]  /*0280*/  @!P1 FMUL R19, R19, 16777216 ;  /* 0x4b80000013139820 */ /* 0x000fcc0000400000 */
[----:B------:R-:W0:Y:S01]  /*0290*/  MUFU.RCP R19, R19 ;  /* 0x0000001300137308 */ /* 0x000e220000001000 */
[----:B------:R-:W-:Y:S01]  /*02a0*/  FSEL R10, R10, 1, P0 ;  /* 0x3f8000000a0a7808 */ /* 0x000fe20000000000 */
[--C-:B-----5:R-:W-:Y:S01]  /*02b0*/  FADD R6, R6, R8.reuse ;  /* 0x0000000806067221 */ /* 0x120fe20000000000 */
[----:B------:R-:W-:-:S03]  /*02c0*/  FADD R7, R7, R8 ;  /* 0x0000000807077221 */ /* 0x000fc60000000000 */
[----:B------:R-:W-:Y:S01]  /*02d0*/  @!P1 FMUL R10, R10, 16777216 ;  /* 0x4b8000000a0a9820 */ /* 0x000fe20000400000 */
[C---:B------:R-:W-:Y:S01]  /*02e0*/  FADD R8, -R9.reuse, R6 ;  /* 0x0000000609087221 */ /* 0x040fe20000000100 */
[----:B------:R-:W-:Y:S02]  /*02f0*/  FADD R9, -R9, R7 ;  /* 0x0000000709097221 */ /* 0x000fe40000000100 */
[----:B0-----:R-:W-:-:S04]  /*0300*/  FMUL R10, R19, R10 ;  /* 0x0000000a130a7220 */ /* 0x001fc80000400000 */
[-C--:B------:R-:W-:Y:S01]  /*0310*/  FMUL R8, R8, R10.reuse ;  /* 0x0000000a08087220 */ /* 0x080fe20000400000 */
[----:B------:R-:W-:-:S03]  /*0320*/  FMUL R10, R9, R10 ;  /* 0x0000000a090a7220 */ /* 0x000fc60000400000 */
[C-C-:B--2---:R-:W-:Y:S01]  /*0330*/  FFMA R8, R14.reuse, R8, R17.reuse ;  /* 0x000000080e087223 */ /* 0x144fe20000000011 */
[----:B------:R-:W-:Y:S01]  /*0340*/  FFMA R9, R14, R10, R17 ;  /* 0x0000000a0e097223 */ /* 0x000fe20000000011 */
[----:B------:R-:W-:Y:S04]  /*0350*/  STG.E.64 desc[UR4][R2.64], R6 ;  /* 0x0000000602007986 */ /* 0x000fe8000c101b04 */
[----:B------:R-:W-:Y:S01]  /*0360*/  STG.E.64 desc[UR4][R4.64], R8 ;  /* 0x0000000804007986 */ /* 0x000fe2000c101b04 */
[----:B------:R-:W-:Y:S05]  /*0370*/  EXIT ;  /* 0x000000000000794d */ /* 0x000fea0003800000 */
.L_x_0:
[----:B------:R-:W-:-:S00]  /*0380*/  BRA `(.L_x_0) ;  /* 0xfffffffc00fc7947 */ /* 0x000fc0000383ffff */
[----:B------:R-:W-:-:S00]  /*0390*/  NOP ;  /* 0x0000000000007918 */ /* 0x000fc00000000000 */
        /* <DEDUP_REMOVED lines=14> */
.L_x_1:


//--------------------- .nv.global.init           --------------------------
	.section	.nv.global.init,"aw",@progbits
.nv.global.init:
	.type		_$_str,@object
	.size		_$_str,(_$_str_$_2 - _$_str)
_$_str:
        /*0000*/ 	.byte	0x5f, 0x5f, 0x43, 0x55, 0x44, 0x41, 0x5f, 0x46, 0x54, 0x5a, 0x00
	.type		_$_str_$_2,@object
	.size		_$_str_$_2,(.L_1 - _$_str_$_2)
_$_str_$_2:
        /*000b*/ 	.byte	0x5f, 0x5f, 0x43, 0x55, 0x44, 0x41, 0x5f, 0x50, 0x52, 0x45, 0x43, 0x5f, 0x53, 0x51, 0x52, 0x54
        /*001b*/ 	.byte	0x00
.L_1:


//--------------------- .nv.constant0.triton_poi_fused__native_batch_norm_legit_no_training_convolution_23 --------------------------
	.section	.nv.constant0.triton_poi_fused__native_batch_norm_legit_no_training_convolution_23,"a",@progbits
	.sectionflags	@""
	.align	4
.nv.constant0.triton_poi_fused__native_batch_norm_legit_no_training_convolution_23:
	.zero		588
